//
// Generated by NVIDIA NVVM Compiler
//
// Compiler Build ID: CL-36424714
// Cuda compilation tools, release 13.0, V13.0.88
// Based on NVVM 20.0.0
//

.version 9.0
.target sm_100
.address_size 64

	// .globl	_Z10gpu_kernelPi
.extern .func  (.param .b32 func_retval0) vprintf
(
	.param .b64 vprintf_param_0,
	.param .b64 vprintf_param_1
)
;
.global .align 1 .b8 $str[32] = {71, 80, 85, 58, 32, 86, 97, 108, 117, 101, 32, 97, 116, 32, 97, 100, 100, 114, 101, 115, 115, 32, 37, 112, 32, 105, 115, 32, 37, 100, 10};

.visible .entry _Z10gpu_kernelPi(
	.param .u64 .ptr .align 1 _Z10gpu_kernelPi_param_0
)
{
	.local .align 8 .b8 	__local_depot0[16];
	.reg .b64 	%SP;
	.reg .b64 	%SPL;
	.reg .b32 	%r<5>;
	.reg .b64 	%rd<7>;

	mov.u64 	%SPL, __local_depot0;
	cvta.local.u64 	%SP, %SPL;
	ld.param.u64 	%rd1, [_Z10gpu_kernelPi_param_0];
	cvta.to.global.u64 	%rd2, %rd1;
	add.u64 	%rd3, %SP, 0;
	add.u64 	%rd4, %SPL, 0;
	ld.global.u32 	%r1, [%rd2];
	st.local.u64 	[%rd4], %rd1;
	st.local.u32 	[%rd4+8], %r1;
	mov.u64 	%rd5, $str;
	cvta.global.u64 	%rd6, %rd5;
	{ // callseq 0, 0
	.param .b64 param0;
	st.param.b64 	[param0], %rd6;
	.param .b64 param1;
	st.param.b64 	[param1], %rd3;
	.param .b32 retval0;
	call.uni (retval0), 
	vprintf, 
	(
	param0, 
	param1
	);
	ld.param.b32 	%r2, [retval0];
	} // callseq 0
	mov.b32 	%r4, 200;
	st.global.u32 	[%rd2], %r4;
	ret;

}


// ===== COMPILED SASS (sm_100) =====

	.target	sm_100

	.elftype	@"ET_EXEC"


//--------------------- .note.nv.tkinfo           --------------------------
	.section	.note.nv.tkinfo,"",@"SHT_NOTE"
	.sectionflags	@"SHF_NOTE_NV_TKINFO"
	.tkinfo
        /*0018*/ 	.word	0x00000002
        /*0030*/ 	.string	""
        /*0030*/ 	.string	"ptxas"
        /*0030*/ 	.string	"Cuda compilation tools, release 13.0, V13.0.88"
        /*0030*/ 	.string	"Build cuda_13.0.r13.0/compiler.36424714_0"
        /*0030*/ 	.string	"-arch sm_100 -m 64 "



//--------------------- .note.nv.cuinfo           --------------------------
	.section	.note.nv.cuinfo,"",@"SHT_NOTE"
	.sectionflags	@"SHF_NOTE_NV_CUINFO"
        /*0018*/ 	.short	0x0002
        /*001a*/ 	.short	0x0064
        /*001c*/ 	.short	0x0082
	.zero		2


//--------------------- .nv.info                  --------------------------
	.section	.nv.info,"",@"SHT_CUDA_INFO"
	.align	4


	//----- nvinfo : EIATTR_REGCOUNT
	.align		4
        /*0000*/ 	.byte	0x04, 0x2f
        /*0002*/ 	.short	(.L_2 - .L_1)
	.align		4
.L_1:
        /*0004*/ 	.word	index@(_Z10gpu_kernelPi)
        /*0008*/ 	.word	0x00000018


	//----- nvinfo : EIATTR_FRAME_SIZE
	.align		4
.L_2:
        /*000c*/ 	.byte	0x04, 0x11
        /*000e*/ 	.short	(.L_4 - .L_3)
	.align		4
.L_3:
        /*0010*/ 	.word	index@(_Z10gpu_kernelPi)
        /*0014*/ 	.word	0x00000010


	//----- nvinfo : EIATTR_MIN_STACK_SIZE
	.align		4
.L_4:
        /*0018*/ 	.byte	0x04, 0x12
        /*001a*/ 	.short	(.L_6 - .L_5)
	.align		4
.L_5:
        /*001c*/ 	.word	index@(_Z10gpu_kernelPi)
        /*0020*/ 	.word	0x00000010
.L_6:


//--------------------- .nv.compat                --------------------------
	.section	.nv.compat,"",@"SHT_CUDA_COMPAT_INFO"
	.align	4
        /*0000*/ 	.byte	0x02, 0x09, 0x00, 0x00, 0x02, 0x02, 0x01, 0x00, 0x02, 0x05, 0x05, 0x00, 0x03, 0x07, 0x01, 0x01
        /*0010*/ 	.byte	0x02, 0x03, 0x00, 0x00, 0x02, 0x06, 0x01, 0x00, 0x04, 0x0b, 0x08, 0x00, 0x09, 0x00, 0x00, 0x00
        /*0020*/ 	.byte	0x00, 0x00, 0x00, 0x00


//--------------------- .nv.info._Z10gpu_kernelPi --------------------------
	.section	.nv.info._Z10gpu_kernelPi,"",@"SHT_CUDA_INFO"
	.sectionflags	@""
	.align	4


	//----- nvinfo : EIATTR_CUDA_API_VERSION
	.align		4
        /*0000*/ 	.byte	0x04, 0x37
        /*0002*/ 	.short	(.L_8 - .L_7)
.L_7:
        /*0004*/ 	.word	0x00000082


	//----- nvinfo : EIATTR_KPARAM_INFO
	.align		4
.L_8:
        /*0008*/ 	.byte	0x04, 0x17
        /*000a*/ 	.short	(.L_10 - .L_9)
.L_9:
        /*000c*/ 	.word	0x00000000
        /*0010*/ 	.short	0x0000
        /*0012*/ 	.short	0x0000
        /*0014*/ 	.byte	0x00, 0xf5, 0x21, 0x00


	//----- nvinfo : EIATTR_SPARSE_MMA_MASK
	.align		4
.L_10:
        /*0018*/ 	.byte	0x03, 0x50
        /*001a*/ 	.short	0x0000


	//----- nvinfo : EIATTR_MAXREG_COUNT
	.align		4
        /*001c*/ 	.byte	0x03, 0x1b
        /*001e*/ 	.short	0x00ff


	//----- nvinfo : EIATTR_EXTERNS
	.align		4
        /*0020*/ 	.byte	0x04, 0x0f
        /*0022*/ 	.short	(.L_12 - .L_11)


	//   ....[0]....
	.align		4
.L_11:
        /*0024*/ 	.word	index@(vprintf)


	//----- nvinfo : EIATTR_MERCURY_ISA_VERSION
	.align		4
.L_12:
        /*0028*/ 	.byte	0x03, 0x5f
        /*002a*/ 	.short	0x0101


	//----- nvinfo : EIATTR_VRC_CTA_INIT_COUNT
	.align		4
        /*002c*/ 	.byte	0x02, 0x4a
	.zero		1
	.zero		1


	//----- nvinfo : EIATTR_SYSCALL_OFFSETS
	.align		4
        /*0030*/ 	.byte	0x04, 0x46
        /*0032*/ 	.short	(.L_14 - .L_13)


	//   ....[0]....
.L_13:
        /*0034*/ 	.word	0x00000120


	//----- nvinfo : EIATTR_EXIT_INSTR_OFFSETS
	.align		4
.L_14:
        /*0038*/ 	.byte	0x04, 0x1c
        /*003a*/ 	.short	(.L_16 - .L_15)


	//   ....[0]....
.L_15:
        /*003c*/ 	.word	0x00000160


	//----- nvinfo : EIATTR_CBANK_PARAM_SIZE
	.align		4
.L_16:
        /*0040*/ 	.byte	0x03, 0x19
        /*0042*/ 	.short	0x0008


	//----- nvinfo : EIATTR_PARAM_CBANK
	.align		4
        /*0044*/ 	.byte	0x04, 0x0a
        /*0046*/ 	.short	(.L_18 - .L_17)
	.align		4
.L_17:
        /*0048*/ 	.word	index@(.nv.constant0._Z10gpu_kernelPi)
        /*004c*/ 	.short	0x0380
        /*004e*/ 	.short	0x0008


	//----- nvinfo : EIATTR_SW_WAR
	.align		4
.L_18:
        /*0050*/ 	.byte	0x04, 0x36
        /*0052*/ 	.short	(.L_20 - .L_19)
.L_19:
        /*0054*/ 	.word	0x00000008
.L_20:


//--------------------- .nv.callgraph             --------------------------
	.section	.nv.callgraph,"",@"SHT_CUDA_CALLGRAPH"
	.align	4
	.sectionentsize	8
	.align		4
        /*0000*/ 	.word	0x00000000
	.align		4
        /*0004*/ 	.word	0xffffffff
	.align		4
        /*0008*/ 	.word	index@(_Z10gpu_kernelPi)
	.align		4
        /*000c*/ 	.word	index@(vprintf)
	.align		4
        /*0010*/ 	.word	0x00000000
	.align		4
        /*0014*/ 	.word	0xfffffffe
	.align		4
        /*0018*/ 	.word	0x00000000
	.align		4
        /*001c*/ 	.word	0xfffffffd
	.align		4
        /*0020*/ 	.word	0x00000000
	.align		4
        /*0024*/ 	.word	0xfffffffc


//--------------------- .nv.constant4             --------------------------
	.section	.nv.constant4,"a",@progbits
	.align	8
	.align		8
.nv.constant4:
        /*0000*/ 	.dword	vprintf
	.align		8
        /*0008*/ 	.dword	$str


//--------------------- .text._Z10gpu_kernelPi    --------------------------
	.section	.text._Z10gpu_kernelPi,"ax",@progbits
	.align	128
        .global         _Z10gpu_kernelPi
        .type           _Z10gpu_kernelPi,@function
        .size           _Z10gpu_kernelPi,(.L_x_2 - _Z10gpu_kernelPi)
        .other          _Z10gpu_kernelPi,@"STO_CUDA_ENTRY STV_DEFAULT"
_Z10gpu_kernelPi:
.text._Z10gpu_kernelPi:
[----:B------:R-:W0:Y:S08]  /*0000*/  LDC R1, c[0x0][0x37c] ;  /* 0x0000df00ff017b82 */ /* 0x000e300000000800 */
[----:B------:R-:W1:Y:S01]  /*0010*/  LDC.64 R2, c[0x0][0x380] ;  /* 0x0000e000ff027b82 */ /* 0x000e620000000a00 */
[----:B------:R-:W1:Y:S01]  /*0020*/  LDCU.64 UR36, c[0x0][0x358] ;  /* 0x00006b00ff2477ac */ /* 0x000e620008000a00 */
[----:B0-----:R-:W-:-:S06]  /*0030*/  VIADD R1, R1, 0xfffffff0 ;  /* 0xfffffff001017836 */ /* 0x001fcc0000000000 */
[----:B------:R-:W0:Y:S01]  /*0040*/  LDC.64 R10, c[0x0][0x380] ;  /* 0x0000e000ff0a7b82 */ /* 0x000e220000000a00 */
[----:B------:R-:W2:Y:S01]  /*0050*/  LDCU UR4, c[0x0][0x2f8] ;  /* 0x00005f00ff0477ac */ /* 0x000ea20008000800 */
[----:B------:R-:W3:Y:S01]  /*0060*/  LDCU.64 UR6, c[0x4][0x8] ;  /* 0x01000100ff0677ac */ /* 0x000ee20008000a00 */
[----:B-1----:R-:W4:Y:S01]  /*0070*/  LDG.E R2, desc[UR36][R2.64] ;  /* 0x0000002402027981 */ /* 0x002f22000c1e1900 */
[----:B------:R-:W-:Y:S01]  /*0080*/  MOV R0, 0x0 ;  /* 0x0000000000007802 */ /* 0x000fe20000000f00 */
[----:B------:R-:W1:Y:S01]  /*0090*/  LDCU UR5, c[0x0][0x2fc] ;  /* 0x00005f80ff0577ac */ /* 0x000e620008000800 */
[----:B--2---:R-:W-:Y:S02]  /*00a0*/  IADD3 R6, P0, PT, R1, UR4, RZ ;  /* 0x0000000401067c10 */ /* 0x004fe4000ff1e0ff */
[----:B------:R2:W2:Y:S01]  /*00b0*/  LDC.64 R8, c[0x4][R0] ;  /* 0x0100000000087b82 */ /* 0x0004a20000000a00 */
[----:B---3--:R-:W-:Y:S01]  /*00c0*/  IMAD.U32 R4, RZ, RZ, UR6 ;  /* 0x00000006ff047e24 */ /* 0x008fe2000f8e00ff */
[----:B0-----:R0:W-:Y:S01]  /*00d0*/  STL.64 [R1], R10 ;  /* 0x0000000a01007387 */ /* 0x0011e20000100a00 */
[----:B------:R-:W-:Y:S01]  /*00e0*/  MOV R5, UR7 ;  /* 0x0000000700057c02 */ /* 0x000fe20008000f00 */
[----:B-1----:R-:W-:-:S02]  /*00f0*/  IMAD.X R7, RZ, RZ, UR5, P0 ;  /* 0x00000005ff077e24 */ /* 0x002fc400080e06ff */
[----:B--2-4-:R0:W-:Y:S05]  /*0100*/  STL [R1+0x8], R2 ;  /* 0x0000080201007387 */ /* 0x0141ea0000100800 */
[----:B------:R-:W-:-:S07]  /*0110*/  LEPC R20, `(.L_x_0) ;  /* 0x000000001014794e */ /* 0x000fce0000000000 */
[----:B0-----:R-:W-:Y:S05]  /*0120*/  CALL.ABS.NOINC R8 ;  /* 0x0000000008007343 */ /* 0x001fea0003c00000 */
.L_x_0:
[----:B------:R-:W0:Y:S01]  /*0130*/  LDC.64 R2, c[0x0][0x380] ;  /* 0x0000e000ff027b82 */ /* 0x000e220000000a00 */
[----:B------:R-:W-:-:S05]  /*0140*/  HFMA2 R5, -RZ, RZ, 0, 1.1920928955078125e-05 ;  /* 0x000000c8ff057431 */ /* 0x000fca00000001ff */
[----:B0-----:R-:W-:Y:S01]  /*0150*/  STG.E desc[UR36][R2.64], R5 ;  /* 0x0000000502007986 */ /* 0x001fe2000c101924 */
[----:B------:R-:W-:Y:S05]  /*0160*/  EXIT ;  /* 0x000000000000794d */ /* 0x000fea0003800000 */
.L_x_1:
[----:B------:R-:W-:-:S00]  /*0170*/  BRA `(.L_x_1) ;  /* 0xfffffffc00fc7947 */ /* 0x000fc0000383ffff */
[----:B------:R-:W-:-:S00]  /*0180*/  NOP ;  /* 0x0000000000007918 */ /* 0x000fc00000000000 */
[----:B------:R-:W-:-:S00]  /*0190*/  NOP ;  /* 0x0000000000007918 */ /* 0x000fc00000000000 */
[----:B------:R-:W-:-:S00]  /*01a0*/  NOP ;  /* 0x0000000000007918 */ /* 0x000fc00000000000 */
[----:B------:R-:W-:-:S00]  /*01b0*/  NOP ;  /* 0x0000000000007918 */ /* 0x000fc00000000000 */
[----:B------:R-:W-:-:S00]  /*01c0*/  NOP ;  /* 0x0000000000007918 */ /* 0x000fc00000000000 */
[----:B------:R-:W-:-:S00]  /*01d0*/  NOP ;  /* 0x0000000000007918 */ /* 0x000fc00000000000 */
[----:B------:R-:W-:-:S00]  /*01e0*/  NOP ;  /* 0x0000000000007918 */ /* 0x000fc00000000000 */
[----:B------:R-:W-:-:S00]  /*01f0*/  NOP ;  /* 0x0000000000007918 */ /* 0x000fc00000000000 */
.L_x_2:


//--------------------- .nv.global.init           --------------------------
	.section	.nv.global.init,"aw",@progbits
.nv.global.init:
	.type		$str,@object
	.size		$str,(.L_0 - $str)
$str:
        /*0000*/ 	.byte	0x47, 0x50, 0x55, 0x3a, 0x20, 0x56, 0x61, 0x6c, 0x75, 0x65, 0x20, 0x61, 0x74, 0x20, 0x61, 0x64
        /*0010*/ 	.byte	0x64, 0x72, 0x65, 0x73, 0x73, 0x20, 0x25, 0x70, 0x20, 0x69, 0x73, 0x20, 0x25, 0x64, 0x0a, 0x00
.L_0:


//--------------------- .nv.shared.reserved.0     --------------------------
	.section	.nv.shared.reserved.0,"aw",@nobits
	.weak		__nv_reservedSMEM_offset_0_alias
	.size		__nv_reservedSMEM_offset_0_alias, 0, 64
	.other		__nv_reservedSMEM_offset_0_alias,@"STO_CUDA_RESERVED_SHARED STV_DEFAULT"
__nv_reservedSMEM_offset_0_alias:
	.zero		0
	.zero		64


//--------------------- .nv.constant0._Z10gpu_kernelPi --------------------------
	.section	.nv.constant0._Z10gpu_kernelPi,"a",@progbits
	.sectionflags	@""
	.align	4
.nv.constant0._Z10gpu_kernelPi:
	.zero		904


//--------------------- SYMBOLS --------------------------

	.type		.nv.reservedSmem.offset0,@object
	.size		.nv.reservedSmem.offset0,0x4
	.type		vprintf,@function
